	.headerflags	@"EF_CUDA_TEXMODE_UNIFIED EF_CUDA_64BIT_ADDRESS EF_CUDA_ACCELERATORS EF_CUDA_SM90 EF_CUDA_VIRTUAL_SM(EF_CUDA_SM90)"
	.elftype	@"ET_EXEC"


//--------------------- .nv.info                  --------------------------
	.section	.nv.info,"",@"SHT_CUDA_INFO"
	.align	4


	//----- nvinfo : EIATTR_REGCOUNT
	.align		4
        /*0000*/ 	.byte	0x04, 0x2f
        /*0002*/ 	.short	(.L_1 - .L_0)
	.align		4
.L_0:
        /*0004*/ 	.word	index@(triton_poi_fused_abs_1)
        /*0008*/ 	.word	0x0000000a


	//----- nvinfo : EIATTR_MIN_STACK_SIZE
	.align		4
.L_1:
        /*000c*/ 	.byte	0x04, 0x12
        /*000e*/ 	.short	(.L_3 - .L_2)
	.align		4
.L_2:
        /*0010*/ 	.word	index@(triton_poi_fused_abs_1)
        /*0014*/ 	.word	0x00000000


	//----- nvinfo : EIATTR_FRAME_SIZE
	.align		4
.L_3:
        /*0018*/ 	.byte	0x04, 0x11
        /*001a*/ 	.short	(.L_5 - .L_4)
	.align		4
.L_4:
        /*001c*/ 	.word	index@(triton_poi_fused_abs_1)
        /*0020*/ 	.word	0x00000000


	//----- nvinfo : EIATTR_MIN_STACK_SIZE
	.align		4
.L_5:
        /*0024*/ 	.byte	0x04, 0x12
        /*0026*/ 	.short	(.L_7 - .L_6)
	.align		4
.L_6:
        /*0028*/ 	.word	index@(triton_poi_fused_abs_1)
        /*002c*/ 	.word	0x00000000
.L_7:


//--------------------- .nv.info.triton_poi_fused_abs_1 --------------------------
	.section	.nv.info.triton_poi_fused_abs_1,"",@"SHT_CUDA_INFO"
	.sectionflags	@""
	.align	4


	//----- nvinfo : EIATTR_CUDA_API_VERSION
	.align		4
        /*0000*/ 	.byte	0x04, 0x37
        /*0002*/ 	.short	(.L_9 - .L_8)
.L_8:
        /*0004*/ 	.word	0x0000007c


	//----- nvinfo : EIATTR_KPARAM_INFO
	.align		4
.L_9:
        /*0008*/ 	.byte	0x04, 0x17
        /*000a*/ 	.short	(.L_11 - .L_10)
.L_10:
        /*000c*/ 	.word	0x00000000
        /*0010*/ 	.short	0x0002
        /*0012*/ 	.short	0x0010
        /*0014*/ 	.byte	0x00, 0xf0, 0x11, 0x00


	//----- nvinfo : EIATTR_KPARAM_INFO
	.align		4
.L_11:
        /*0018*/ 	.byte	0x04, 0x17
        /*001a*/ 	.short	(.L_13 - .L_12)
.L_12:
        /*001c*/ 	.word	0x00000000
        /*0020*/ 	.short	0x0001
        /*0022*/ 	.short	0x0008
        /*0024*/ 	.byte	0x00, 0xf4, 0x21, 0x00


	//----- nvinfo : EIATTR_KPARAM_INFO
	.align		4
.L_13:
        /*0028*/ 	.byte	0x04, 0x17
        /*002a*/ 	.short	(.L_15 - .L_14)
.L_14:
        /*002c*/ 	.word	0x00000000
        /*0030*/ 	.short	0x0000
        /*0032*/ 	.short	0x0000
        /*0034*/ 	.byte	0x00, 0xf4, 0x21, 0x00


	//----- nvinfo : EIATTR_SPARSE_MMA_MASK
	.align		4
.L_15:
        /*0038*/ 	.byte	0x03, 0x50
        /*003a*/ 	.short	0x0000


	//----- nvinfo : EIATTR_MAXREG_COUNT
	.align		4
        /*003c*/ 	.byte	0x03, 0x1b
        /*003e*/ 	.short	0x00ff


	//----- nvinfo : EIATTR_EXIT_INSTR_OFFSETS
	.align		4
        /*0040*/ 	.byte	0x04, 0x1c
        /*0042*/ 	.short	(.L_17 - .L_16)


	//   ....[0]....
.L_16:
        /*0044*/ 	.word	0x00000110


	//   ....[1]....
        /*0048*/ 	.word	0x00000150


	//----- nvinfo : EIATTR_REQNTID
	.align		4
.L_17:
        /*004c*/ 	.byte	0x04, 0x10
        /*004e*/ 	.short	(.L_19 - .L_18)
.L_18:
        /*0050*/ 	.word	0x00000080
        /*0054*/ 	.word	0x00000001
        /*0058*/ 	.word	0x00000001


	//----- nvinfo : EIATTR_CRS_STACK_SIZE
	.align		4
.L_19:
        /*005c*/ 	.byte	0x04, 0x1e
        /*005e*/ 	.short	(.L_21 - .L_20)
.L_20:
        /*0060*/ 	.word	0x00000000


	//----- nvinfo : EIATTR_CBANK_PARAM_SIZE
	.align		4
.L_21:
        /*0064*/ 	.byte	0x03, 0x19
        /*0066*/ 	.short	0x0014


	//----- nvinfo : EIATTR_PARAM_CBANK
	.align		4
        /*0068*/ 	.byte	0x04, 0x0a
        /*006a*/ 	.short	(.L_23 - .L_22)
	.align		4
.L_22:
        /*006c*/ 	.word	index@(.nv.constant0.triton_poi_fused_abs_1)
        /*0070*/ 	.short	0x0210
        /*0072*/ 	.short	0x0014


	//----- nvinfo : EIATTR_SW_WAR
	.align		4
.L_23:
        /*0074*/ 	.byte	0x04, 0x36
        /*0076*/ 	.short	(.L_25 - .L_24)
.L_24:
        /*0078*/ 	.word	0x00000008
.L_25:


//--------------------- .nv.callgraph             --------------------------
	.section	.nv.callgraph,"",@"SHT_CUDA_CALLGRAPH"
	.align	4
	.sectionentsize	8
	.align		4
        /*0000*/ 	.word	0x00000000
	.align		4
        /*0004*/ 	.word	0xffffffff
	.align		4
        /*0008*/ 	.word	0x00000000
	.align		4
        /*000c*/ 	.word	0xfffffffe
	.align		4
        /*0010*/ 	.word	0x00000000
	.align		4
        /*0014*/ 	.word	0xfffffffd
	.align		4
        /*0018*/ 	.word	0x00000000
	.align		4
        /*001c*/ 	.word	0xfffffffc


//--------------------- .text.triton_poi_fused_abs_1 --------------------------
	.section	.text.triton_poi_fused_abs_1,"ax",@progbits
	.align	128
        .global         triton_poi_fused_abs_1
        .type           triton_poi_fused_abs_1,@function
        .size           triton_poi_fused_abs_1,(.L_x_3 - triton_poi_fused_abs_1)
        .other          triton_poi_fused_abs_1,@"STO_CUDA_ENTRY STV_DEFAULT"
triton_poi_fused_abs_1:
.text.triton_poi_fused_abs_1:
[----:B------:R-:W0:Y:S02]  /*0000*/  LDC R1, c[0x0][0x28] ;  /* 0x00000a00ff017b82 */ /* 0x000e240000000800 */
[----:B------:R-:W1:Y:S01]  /*0010*/  S2R R0, SR_TID.X ;  /* 0x0000000000007919 */ /* 0x000e620000002100 */
[----:B------:R-:W2:Y:S01]  /*0020*/  LDC.64 R4, c[0x0][0x218] ;  /* 0x00008600ff047b82 */ /* 0x000ea20000000a00 */
[----:B------:R-:W-:Y:S01]  /*0030*/  ULDC.64 UR4, c[0x0][0x208] ;  /* 0x0000820000047ab9 */ /* 0x000fe20000000a00 */
[----:B------:R-:W-:Y:S01]  /*0040*/  BSSY B0, `(.L_x_0) ;  /* 0x000000c000007945 */ /* 0x000fe20003800000 */
[----:B------:R-:W3:Y:S01]  /*0050*/  S2R R7, SR_CTAID.X ;  /* 0x0000000000077919 */ /* 0x000ee20000002500 */
[----:B------:R-:W-:Y:S01]  /*0060*/  CS2R R2, SRZ ;  /* 0x0000000000027805 */ /* 0x000fe2000001ff00 */
[----:B-1----:R-:W-:-:S05]  /*0070*/  IMAD.SHL.U32 R0, R0, 0x2, RZ ;  /* 0x0000000200007824 */ /* 0x002fca00078e00ff */
[----:B------:R-:W-:-:S05]  /*0080*/  LOP3.LUT R0, R0, 0xfe, RZ, 0xc0, !PT ;  /* 0x000000fe00007812 */ /* 0x000fca00078ec0ff */
[----:B---3--:R-:W-:-:S04]  /*0090*/  IMAD R7, R7, 0x100, R0 ;  /* 0x0000010007077824 */ /* 0x008fc800078e0200 */
[C---:B--2---:R-:W-:Y:S01]  /*00a0*/  IMAD.WIDE R4, R7.reuse, 0x4, R4 ;  /* 0x0000000407047825 */ /* 0x044fe200078e0204 */
[----:B------:R-:W-:-:S13]  /*00b0*/  ISETP.GE.AND P0, PT, R7, 0x100, PT ;  /* 0x000001000700780c */ /* 0x000fda0003f06270 */
[----:B------:R-:W-:Y:S05]  /*00c0*/  @P0 BRA `(.L_x_1) ;  /* 0x00000000000c0947 */ /* 0x000fea0003800000 */
[----:B------:R-:W1:Y:S02]  /*00d0*/  LDC.64 R2, c[0x0][0x210] ;  /* 0x00008400ff027b82 */ /* 0x000e640000000a00 */
[----:B-1----:R-:W-:-:S06]  /*00e0*/  IMAD.WIDE R2, R7, 0x4, R2 ;  /* 0x0000000407027825 */ /* 0x002fcc00078e0202 */
[----:B------:R-:W5:Y:S02]  /*00f0*/  LDG.E.64 R2, desc[UR4][R2.64] ;  /* 0x0000000402027981 */ /* 0x000f64000c1e1b00 */
.L_x_1:
[----:B------:R-:W-:Y:S05]  /*0100*/  BSYNC B0 ;  /* 0x0000000000007941 */ /* 0x000fea0003800000 */
.L_x_0:
[----:B------:R-:W-:Y:S05]  /*0110*/  @P0 EXIT ;  /* 0x000000000000094d */ /* 0x000fea0003800000 */
[----:B-----5:R-:W-:Y:S02]  /*0120*/  LOP3.LUT R2, R2, 0x7fffffff, RZ, 0xc0, !PT ;  /* 0x7fffffff02027812 */ /* 0x020fe400078ec0ff */
[----:B------:R-:W-:-:S05]  /*0130*/  LOP3.LUT R3, R3, 0x7fffffff, RZ, 0xc0, !PT ;  /* 0x7fffffff03037812 */ /* 0x000fca00078ec0ff */
[----:B------:R-:W-:Y:S01]  /*0140*/  STG.E.64 desc[UR4][R4.64], R2 ;  /* 0x0000000204007986 */ /* 0x000fe2000c101b04 */
[----:B------:R-:W-:Y:S05]  /*0150*/  EXIT ;  /* 0x000000000000794d */ /* 0x000fea0003800000 */
.L_x_2:
[----:B------:R-:W-:-:S00]  /*0160*/  BRA `(.L_x_2) ;  /* 0xfffffffc00fc7947 */ /* 0x000fc0000383ffff */
[----:B------:R-:W-:-:S00]  /*0170*/  NOP ;  /* 0x0000000000007918 */ /* 0x000fc00000000000 */
        /* <DEDUP_REMOVED lines=8> */
.L_x_3:


//--------------------- .nv.constant0.triton_poi_fused_abs_1 --------------------------
	.section	.nv.constant0.triton_poi_fused_abs_1,"a",@progbits
	.sectionflags	@""
	.align	4
.nv.constant0.triton_poi_fused_abs_1:
	.zero		548
